//
// Generated by NVIDIA NVVM Compiler
//
// Compiler Build ID: CL-36424714
// Cuda compilation tools, release 13.0, V13.0.88
// Based on NVVM 20.0.0
//

.version 9.0
.target sm_100
.address_size 64

	// .globl	controlled_u_kernel

.visible .entry controlled_u_kernel(
	.param .u64 .ptr .align 1 controlled_u_kernel_param_0,
	.param .u32 controlled_u_kernel_param_1,
	.param .u32 controlled_u_kernel_param_2,
	.param .u32 controlled_u_kernel_param_3,
	.param .align 16 .b8 controlled_u_kernel_param_4[16],
	.param .align 16 .b8 controlled_u_kernel_param_5[16],
	.param .align 16 .b8 controlled_u_kernel_param_6[16],
	.param .align 16 .b8 controlled_u_kernel_param_7[16]
)
{
	.reg .pred 	%p<6>;
	.reg .b32 	%r<16>;
	.reg .b64 	%rd<7>;
	.reg .b64 	%fd<61>;

	ld.param.u64 	%rd3, [controlled_u_kernel_param_0];
	ld.param.u32 	%r4, [controlled_u_kernel_param_1];
	ld.param.u32 	%r5, [controlled_u_kernel_param_2];
	ld.param.u32 	%r6, [controlled_u_kernel_param_3];
	ld.param.v2.f64 	{%fd5, %fd6}, [controlled_u_kernel_param_4];
	ld.param.v2.f64 	{%fd7, %fd8}, [controlled_u_kernel_param_5];
	ld.param.v2.f64 	{%fd9, %fd10}, [controlled_u_kernel_param_6];
	ld.param.v2.f64 	{%fd11, %fd12}, [controlled_u_kernel_param_7];
	mov.u32 	%r7, %ctaid.x;
	mov.u32 	%r8, %ntid.x;
	mov.u32 	%r9, %tid.x;
	mad.lo.s32 	%r1, %r7, %r8, %r9;
	mov.b32 	%r10, 1;
	shl.b32 	%r11, %r10, %r6;
	setp.ge.s32 	%p1, %r1, %r11;
	@%p1 bra 	$L__BB0_6;
	shr.u32 	%r12, %r1, %r4;
	and.b32  	%r13, %r12, 1;
	setp.eq.b32 	%p2, %r13, 1;
	not.pred 	%p3, %p2;
	@%p3 bra 	$L__BB0_6;
	mov.b32 	%r14, 1;
	shl.b32 	%r2, %r14, %r5;
	xor.b32  	%r3, %r2, %r1;
	setp.lt.s32 	%p4, %r1, %r3;
	@%p4 bra 	$L__BB0_6;
	cvta.to.global.u64 	%rd4, %rd3;
	mul.wide.s32 	%rd5, %r1, 16;
	add.s64 	%rd1, %rd4, %rd5;
	ld.global.v2.f64 	{%fd1, %fd2}, [%rd1];
	mul.wide.s32 	%rd6, %r3, 16;
	add.s64 	%rd2, %rd4, %rd6;
	ld.global.v2.f64 	{%fd3, %fd4}, [%rd2];
	and.b32  	%r15, %r2, %r1;
	setp.ne.s32 	%p5, %r15, 0;
	@%p5 bra 	$L__BB0_5;
	mul.f64 	%fd37, %fd5, %fd1;
	mul.f64 	%fd38, %fd6, %fd2;
	sub.f64 	%fd39, %fd37, %fd38;
	mul.f64 	%fd40, %fd5, %fd2;
	fma.rn.f64 	%fd41, %fd6, %fd1, %fd40;
	mul.f64 	%fd42, %fd7, %fd3;
	mul.f64 	%fd43, %fd8, %fd4;
	sub.f64 	%fd44, %fd42, %fd43;
	mul.f64 	%fd45, %fd7, %fd4;
	fma.rn.f64 	%fd46, %fd8, %fd3, %fd45;
	add.f64 	%fd47, %fd39, %fd44;
	add.f64 	%fd48, %fd41, %fd46;
	st.global.v2.f64 	[%rd1], {%fd47, %fd48};
	mul.f64 	%fd49, %fd9, %fd1;
	mul.f64 	%fd50, %fd10, %fd2;
	sub.f64 	%fd51, %fd49, %fd50;
	mul.f64 	%fd52, %fd9, %fd2;
	fma.rn.f64 	%fd53, %fd10, %fd1, %fd52;
	mul.f64 	%fd54, %fd11, %fd3;
	mul.f64 	%fd55, %fd12, %fd4;
	sub.f64 	%fd56, %fd54, %fd55;
	mul.f64 	%fd57, %fd11, %fd4;
	fma.rn.f64 	%fd58, %fd12, %fd3, %fd57;
	add.f64 	%fd59, %fd51, %fd56;
	add.f64 	%fd60, %fd53, %fd58;
	st.global.v2.f64 	[%rd2], {%fd59, %fd60};
	bra.uni 	$L__BB0_6;
$L__BB0_5:
	mul.f64 	%fd13, %fd11, %fd1;
	mul.f64 	%fd14, %fd12, %fd2;
	sub.f64 	%fd15, %fd13, %fd14;
	mul.f64 	%fd16, %fd11, %fd2;
	fma.rn.f64 	%fd17, %fd12, %fd1, %fd16;
	mul.f64 	%fd18, %fd9, %fd3;
	mul.f64 	%fd19, %fd10, %fd4;
	sub.f64 	%fd20, %fd18, %fd19;
	mul.f64 	%fd21, %fd9, %fd4;
	fma.rn.f64 	%fd22, %fd10, %fd3, %fd21;
	add.f64 	%fd23, %fd15, %fd20;
	add.f64 	%fd24, %fd17, %fd22;
	st.global.v2.f64 	[%rd1], {%fd23, %fd24};
	mul.f64 	%fd25, %fd7, %fd1;
	mul.f64 	%fd26, %fd8, %fd2;
	sub.f64 	%fd27, %fd25, %fd26;
	mul.f64 	%fd28, %fd7, %fd2;
	fma.rn.f64 	%fd29, %fd8, %fd1, %fd28;
	mul.f64 	%fd30, %fd5, %fd3;
	mul.f64 	%fd31, %fd6, %fd4;
	sub.f64 	%fd32, %fd30, %fd31;
	mul.f64 	%fd33, %fd5, %fd4;
	fma.rn.f64 	%fd34, %fd6, %fd3, %fd33;
	add.f64 	%fd35, %fd27, %fd32;
	add.f64 	%fd36, %fd29, %fd34;
	st.global.v2.f64 	[%rd2], {%fd35, %fd36};
$L__BB0_6:
	ret;

}


// ===== COMPILED SASS (sm_100) =====

	.target	sm_100

	.elftype	@"ET_EXEC"


//--------------------- .note.nv.tkinfo           --------------------------
	.section	.note.nv.tkinfo,"",@"SHT_NOTE"
	.sectionflags	@"SHF_NOTE_NV_TKINFO"
	.tkinfo
        /*0018*/ 	.word	0x00000002
        /*0030*/ 	.string	""
        /*0030*/ 	.string	"ptxas"
        /*0030*/ 	.string	"Cuda compilation tools, release 13.0, V13.0.88"
        /*0030*/ 	.string	"Build cuda_13.0.r13.0/compiler.36424714_0"
        /*0030*/ 	.string	"-arch sm_100 -m 64 "



//--------------------- .note.nv.cuinfo           --------------------------
	.section	.note.nv.cuinfo,"",@"SHT_NOTE"
	.sectionflags	@"SHF_NOTE_NV_CUINFO"
        /*0018*/ 	.short	0x0002
        /*001a*/ 	.short	0x0064
        /*001c*/ 	.short	0x0082
	.zero		2


//--------------------- .nv.info                  --------------------------
	.section	.nv.info,"",@"SHT_CUDA_INFO"
	.align	4


	//----- nvinfo : EIATTR_REGCOUNT
	.align		4
        /*0000*/ 	.byte	0x04, 0x2f
        /*0002*/ 	.short	(.L_1 - .L_0)
	.align		4
.L_0:
        /*0004*/ 	.word	index@(controlled_u_kernel)
        /*0008*/ 	.word	0x0000001c


	//----- nvinfo : EIATTR_FRAME_SIZE
	.align		4
.L_1:
        /*000c*/ 	.byte	0x04, 0x11
        /*000e*/ 	.short	(.L_3 - .L_2)
	.align		4
.L_2:
        /*0010*/ 	.word	index@(controlled_u_kernel)
        /*0014*/ 	.word	0x00000000


	//----- nvinfo : EIATTR_MIN_STACK_SIZE
	.align		4
.L_3:
        /*0018*/ 	.byte	0x04, 0x12
        /*001a*/ 	.short	(.L_5 - .L_4)
	.align		4
.L_4:
        /*001c*/ 	.word	index@(controlled_u_kernel)
        /*0020*/ 	.word	0x00000000
.L_5:


//--------------------- .nv.compat                --------------------------
	.section	.nv.compat,"",@"SHT_CUDA_COMPAT_INFO"
	.align	4
        /*0000*/ 	.byte	0x02, 0x09, 0x00, 0x00, 0x02, 0x02, 0x01, 0x00, 0x02, 0x05, 0x05, 0x00, 0x03, 0x07, 0x01, 0x01
        /*0010*/ 	.byte	0x02, 0x03, 0x00, 0x00, 0x02, 0x06, 0x01, 0x00, 0x04, 0x0b, 0x08, 0x00, 0x01, 0x00, 0x00, 0x00
        /*0020*/ 	.byte	0x00, 0x00, 0x00, 0x00


//--------------------- .nv.info.controlled_u_kernel --------------------------
	.section	.nv.info.controlled_u_kernel,"",@"SHT_CUDA_INFO"
	.sectionflags	@""
	.align	4


	//----- nvinfo : EIATTR_CUDA_API_VERSION
	.align		4
        /*0000*/ 	.byte	0x04, 0x37
        /*0002*/ 	.short	(.L_7 - .L_6)
.L_6:
        /*0004*/ 	.word	0x00000082


	//----- nvinfo : EIATTR_KPARAM_INFO
	.align		4
.L_7:
        /*0008*/ 	.byte	0x04, 0x17
        /*000a*/ 	.short	(.L_9 - .L_8)
.L_8:
        /*000c*/ 	.word	0x00000000
        /*0010*/ 	.short	0x0007
        /*0012*/ 	.short	0x0050
        /*0014*/ 	.byte	0x00, 0xf0, 0x41, 0x00


	//----- nvinfo : EIATTR_KPARAM_INFO
	.align		4
.L_9:
        /*0018*/ 	.byte	0x04, 0x17
        /*001a*/ 	.short	(.L_11 - .L_10)
.L_10:
        /*001c*/ 	.word	0x00000000
        /*0020*/ 	.short	0x0006
        /*0022*/ 	.short	0x0040
        /*0024*/ 	.byte	0x00, 0xf0, 0x41, 0x00


	//----- nvinfo : EIATTR_KPARAM_INFO
	.align		4
.L_11:
        /*0028*/ 	.byte	0x04, 0x17
        /*002a*/ 	.short	(.L_13 - .L_12)
.L_12:
        /*002c*/ 	.word	0x00000000
        /*0030*/ 	.short	0x0005
        /*0032*/ 	.short	0x0030
        /*0034*/ 	.byte	0x00, 0xf0, 0x41, 0x00


	//----- nvinfo : EIATTR_KPARAM_INFO
	.align		4
.L_13:
        /*0038*/ 	.byte	0x04, 0x17
        /*003a*/ 	.short	(.L_15 - .L_14)
.L_14:
        /*003c*/ 	.word	0x00000000
        /*0040*/ 	.short	0x0004
        /*0042*/ 	.short	0x0020
        /*0044*/ 	.byte	0x00, 0xf0, 0x41, 0x00


	//----- nvinfo : EIATTR_KPARAM_INFO
	.align		4
.L_15:
        /*0048*/ 	.byte	0x04, 0x17
        /*004a*/ 	.short	(.L_17 - .L_16)
.L_16:
        /*004c*/ 	.word	0x00000000
        /*0050*/ 	.short	0x0003
        /*0052*/ 	.short	0x0010
        /*0054*/ 	.byte	0x00, 0xf0, 0x11, 0x00


	//----- nvinfo : EIATTR_KPARAM_INFO
	.align		4
.L_17:
        /*0058*/ 	.byte	0x04, 0x17
        /*005a*/ 	.short	(.L_19 - .L_18)
.L_18:
        /*005c*/ 	.word	0x00000000
        /*0060*/ 	.short	0x0002
        /*0062*/ 	.short	0x000c
        /*0064*/ 	.byte	0x00, 0xf0, 0x11, 0x00


	//----- nvinfo : EIATTR_KPARAM_INFO
	.align		4
.L_19:
        /*0068*/ 	.byte	0x04, 0x17
        /*006a*/ 	.short	(.L_21 - .L_20)
.L_20:
        /*006c*/ 	.word	0x00000000
        /*0070*/ 	.short	0x0001
        /*0072*/ 	.short	0x0008
        /*0074*/ 	.byte	0x00, 0xf0, 0x11, 0x00


	//----- nvinfo : EIATTR_KPARAM_INFO
	.align		4
.L_21:
        /*0078*/ 	.byte	0x04, 0x17
        /*007a*/ 	.short	(.L_23 - .L_22)
.L_22:
        /*007c*/ 	.word	0x00000000
        /*0080*/ 	.short	0x0000
        /*0082*/ 	.short	0x0000
        /*0084*/ 	.byte	0x00, 0xf5, 0x21, 0x00


	//----- nvinfo : EIATTR_SPARSE_MMA_MASK
	.align		4
.L_23:
        /*0088*/ 	.byte	0x03, 0x50
        /*008a*/ 	.short	0x0000


	//----- nvinfo : EIATTR_MAXREG_COUNT
	.align		4
        /*008c*/ 	.byte	0x03, 0x1b
        /*008e*/ 	.short	0x00ff


	//----- nvinfo : EIATTR_MERCURY_ISA_VERSION
	.align		4
        /*0090*/ 	.byte	0x03, 0x5f
        /*0092*/ 	.short	0x0101


	//----- nvinfo : EIATTR_VRC_CTA_INIT_COUNT
	.align		4
        /*0094*/ 	.byte	0x02, 0x4a
	.zero		1
	.zero		1


	//----- nvinfo : EIATTR_EXIT_INSTR_OFFSETS
	.align		4
        /*0098*/ 	.byte	0x04, 0x1c
        /*009a*/ 	.short	(.L_25 - .L_24)


	//   ....[0]....
.L_24:
        /*009c*/ 	.word	0x00000090


	//   ....[1]....
        /*00a0*/ 	.word	0x000000e0


	//   ....[2]....
        /*00a4*/ 	.word	0x00000130


	//   ....[3]....
        /*00a8*/ 	.word	0x00000360


	//   ....[4]....
        /*00ac*/ 	.word	0x00000510


	//----- nvinfo : EIATTR_CRS_STACK_SIZE
	.align		4
.L_25:
        /*00b0*/ 	.byte	0x04, 0x1e
        /*00b2*/ 	.short	(.L_27 - .L_26)
.L_26:
        /*00b4*/ 	.word	0x00000000


	//----- nvinfo : EIATTR_CBANK_PARAM_SIZE
	.align		4
.L_27:
        /*00b8*/ 	.byte	0x03, 0x19
        /*00ba*/ 	.short	0x0060


	//----- nvinfo : EIATTR_PARAM_CBANK
	.align		4
        /*00bc*/ 	.byte	0x04, 0x0a
        /*00be*/ 	.short	(.L_29 - .L_28)
	.align		4
.L_28:
        /*00c0*/ 	.word	index@(.nv.constant0.controlled_u_kernel)
        /*00c4*/ 	.short	0x0380
        /*00c6*/ 	.short	0x0060


	//----- nvinfo : EIATTR_SW_WAR
	.align		4
.L_29:
        /*00c8*/ 	.byte	0x04, 0x36
        /*00ca*/ 	.short	(.L_31 - .L_30)
.L_30:
        /*00cc*/ 	.word	0x00000008
.L_31:


//--------------------- .nv.callgraph             --------------------------
	.section	.nv.callgraph,"",@"SHT_CUDA_CALLGRAPH"
	.align	4
	.sectionentsize	8
	.align		4
        /*0000*/ 	.word	0x00000000
	.align		4
        /*0004*/ 	.word	0xffffffff
	.align		4
        /*0008*/ 	.word	0x00000000
	.align		4
        /*000c*/ 	.word	0xfffffffe
	.align		4
        /*0010*/ 	.word	0x00000000
	.align		4
        /*0014*/ 	.word	0xfffffffd
	.align		4
        /*0018*/ 	.word	0x00000000
	.align		4
        /*001c*/ 	.word	0xfffffffc


//--------------------- .text.controlled_u_kernel --------------------------
	.section	.text.controlled_u_kernel,"ax",@progbits
	.align	128
        .global         controlled_u_kernel
        .type           controlled_u_kernel,@function
        .size           controlled_u_kernel,(.L_x_2 - controlled_u_kernel)
        .other          controlled_u_kernel,@"STO_CUDA_ENTRY STV_DEFAULT"
controlled_u_kernel:
.text.controlled_u_kernel:
[----:B------:R-:W-:Y:S01]  /*0000*/  LDC R1, c[0x0][0x37c] ;  /* 0x0000df00ff017b82 */ /* 0x000fe20000000800 */
[----:B------:R-:W0:Y:S07]  /*0010*/  S2R R0, SR_TID.X ;  /* 0x0000000000007919 */ /* 0x000e2e0000002100 */
[----:B------:R-:W0:Y:S01]  /*0020*/  S2UR UR5, SR_CTAID.X ;  /* 0x00000000000579c3 */ /* 0x000e220000002500 */
[----:B------:R-:W1:Y:S01]  /*0030*/  LDCU UR4, c[0x0][0x390] ;  /* 0x00007200ff0477ac */ /* 0x000e620008000800 */
[----:B------:R-:W-:-:S06]  /*0040*/  UMOV UR6, 0x1 ;  /* 0x0000000100067882 */ /* 0x000fcc0000000000 */
[----:B------:R-:W0:Y:S01]  /*0050*/  LDC R15, c[0x0][0x360] ;  /* 0x0000d800ff0f7b82 */ /* 0x000e220000000800 */
[----:B-1----:R-:W-:Y:S01]  /*0060*/  USHF.L.U32 UR4, UR6, UR4, URZ ;  /* 0x0000000406047299 */ /* 0x002fe200080006ff */
[----:B0-----:R-:W-:-:S05]  /*0070*/  IMAD R15, R15, UR5, R0 ;  /* 0x000000050f0f7c24 */ /* 0x001fca000f8e0200 */
[----:B------:R-:W-:-:S13]  /*0080*/  ISETP.GE.AND P0, PT, R15, UR4, PT ;  /* 0x000000040f007c0c */ /* 0x000fda000bf06270 */
[----:B------:R-:W-:Y:S05]  /*0090*/  @P0 EXIT ;  /* 0x000000000000094d */ /* 0x000fea0003800000 */
[----:B------:R-:W0:Y:S02]  /*00a0*/  LDCU UR4, c[0x0][0x388] ;  /* 0x00007100ff0477ac */ /* 0x000e240008000800 */
[----:B0-----:R-:W-:-:S04]  /*00b0*/  SHF.R.U32.HI R0, RZ, UR4, R15 ;  /* 0x00000004ff007c19 */ /* 0x001fc8000801160f */
[----:B------:R-:W-:-:S04]  /*00c0*/  LOP3.LUT R0, R0, 0x1, RZ, 0xc0, !PT ;  /* 0x0000000100007812 */ /* 0x000fc800078ec0ff */
[----:B------:R-:W-:-:S13]  /*00d0*/  ISETP.NE.U32.AND P0, PT, R0, 0x1, PT ;  /* 0x000000010000780c */ /* 0x000fda0003f05070 */
[----:B------:R-:W-:Y:S05]  /*00e0*/  @P0 EXIT ;  /* 0x000000000000094d */ /* 0x000fea0003800000 */
[----:B------:R-:W0:Y:S02]  /*00f0*/  LDCU UR4, c[0x0][0x38c] ;  /* 0x00007180ff0477ac */ /* 0x000e240008000800 */
[----:B0-----:R-:W-:-:S06]  /*0100*/  USHF.L.U32 UR4, UR6, UR4, URZ ;  /* 0x0000000406047299 */ /* 0x001fcc00080006ff */
[----:B------:R-:W-:-:S04]  /*0110*/  LOP3.LUT R0, R15, UR4, RZ, 0x3c, !PT ;  /* 0x000000040f007c12 */ /* 0x000fc8000f8e3cff */
[----:B------:R-:W-:-:S13]  /*0120*/  ISETP.GE.AND P0, PT, R15, R0, PT ;  /* 0x000000000f00720c */ /* 0x000fda0003f06270 */
[----:B------:R-:W-:Y:S05]  /*0130*/  @!P0 EXIT ;  /* 0x000000000000894d */ /* 0x000fea0003800000 */
[----:B------:R-:W0:Y:S01]  /*0140*/  LDC.64 R12, c[0x0][0x380] ;  /* 0x0000e000ff0c7b82 */ /* 0x000e220000000a00 */
[----:B------:R-:W1:Y:S01]  /*0150*/  LDCU.64 UR6, c[0x0][0x358] ;  /* 0x00006b00ff0677ac */ /* 0x000e620008000a00 */
[----:B0-----:R-:W-:-:S04]  /*0160*/  IMAD.WIDE R2, R15, 0x10, R12 ;  /* 0x000000100f027825 */ /* 0x001fc800078e020c */
[----:B------:R-:W-:Y:S01]  /*0170*/  IMAD.WIDE R12, R0, 0x10, R12 ;  /* 0x00000010000c7825 */ /* 0x000fe200078e020c */
[----:B-1----:R0:W5:Y:S04]  /*0180*/  LDG.E.128 R4, desc[UR6][R2.64] ;  /* 0x0000000602047981 */ /* 0x002168000c1e1d00 */
[----:B------:R0:W5:Y:S01]  /*0190*/  LDG.E.128 R8, desc[UR6][R12.64] ;  /* 0x000000060c087981 */ /* 0x000162000c1e1d00 */
[----:B------:R-:W-:-:S13]  /*01a0*/  LOP3.LUT P0, RZ, R15, UR4, RZ, 0xc0, !PT ;  /* 0x000000040fff7c12 */ /* 0x000fda000f80c0ff */
[----:B0-----:R-:W-:Y:S05]  /*01b0*/  @P0 BRA `(.L_x_0) ;  /* 0x00000000006c0947 */ /* 0x001fea0003800000 */
[----:B------:R-:W0:Y:S01]  /*01c0*/  LDCU.128 UR8, c[0x0][0x3a0] ;  /* 0x00007400ff0877ac */ /* 0x000e220008000c00 */
[----:B------:R-:W1:Y:S01]  /*01d0*/  LDCU.128 UR16, c[0x0][0x3c0] ;  /* 0x00007800ff1077ac */ /* 0x000e620008000c00 */
[----:B------:R-:W2:Y:S01]  /*01e0*/  LDCU.128 UR12, c[0x0][0x3b0] ;  /* 0x00007600ff0c77ac */ /* 0x000ea20008000c00 */
[----:B------:R-:W3:Y:S01]  /*01f0*/  LDCU.128 UR20, c[0x0][0x3d0] ;  /* 0x00007a00ff1477ac */ /* 0x000ee20008000c00 */
[C---:B0----5:R-:W-:Y:S02]  /*0200*/  DMUL R22, R6.reuse, UR10 ;  /* 0x0000000a06167c28 */ /* 0x061fe40008000000 */
[C---:B------:R-:W-:Y:S02]  /*0210*/  DMUL R24, R6.reuse, UR8 ;  /* 0x0000000806187c28 */ /* 0x040fe40008000000 */
[C---:B-1----:R-:W-:Y:S02]  /*0220*/  DMUL R14, R6.reuse, UR18 ;  /* 0x00000012060e7c28 */ /* 0x042fe40008000000 */
[----:B------:R-:W-:-:S02]  /*0230*/  DMUL R6, R6, UR16 ;  /* 0x0000001006067c28 */ /* 0x000fc40008000000 */
[C---:B--2---:R-:W-:Y:S02]  /*0240*/  DMUL R16, R10.reuse, UR14 ;  /* 0x0000000e0a107c28 */ /* 0x044fe40008000000 */
[C---:B------:R-:W-:Y:S02]  /*0250*/  DMUL R18, R10.reuse, UR12 ;  /* 0x0000000c0a127c28 */ /* 0x040fe40008000000 */
[C---:B---3--:R-:W-:Y:S02]  /*0260*/  DMUL R20, R10.reuse, UR22 ;  /* 0x000000160a147c28 */ /* 0x048fe40008000000 */
[----:B------:R-:W-:Y:S02]  /*0270*/  DMUL R10, R10, UR20 ;  /* 0x000000140a0a7c28 */ /* 0x000fe40008000000 */
[C---:B------:R-:W-:Y:S02]  /*0280*/  DFMA R22, R4.reuse, UR8, -R22 ;  /* 0x0000000804167c2b */ /* 0x040fe40008000816 */
[----:B------:R-:W-:-:S02]  /*0290*/  DFMA R24, R4, UR10, R24 ;  /* 0x0000000a04187c2b */ /* 0x000fc40008000018 */
[C---:B------:R-:W-:Y:S02]  /*02a0*/  DFMA R14, R4.reuse, UR16, -R14 ;  /* 0x00000010040e7c2b */ /* 0x040fe4000800080e */
[----:B------:R-:W-:Y:S02]  /*02b0*/  DFMA R6, R4, UR18, R6 ;  /* 0x0000001204067c2b */ /* 0x000fe40008000006 */
[C---:B------:R-:W-:Y:S02]  /*02c0*/  DFMA R16, R8.reuse, UR12, -R16 ;  /* 0x0000000c08107c2b */ /* 0x040fe40008000810 */
[C---:B------:R-:W-:Y:S02]  /*02d0*/  DFMA R18, R8.reuse, UR14, R18 ;  /* 0x0000000e08127c2b */ /* 0x040fe40008000012 */
[C---:B------:R-:W-:Y:S02]  /*02e0*/  DFMA R20, R8.reuse, UR20, -R20 ;  /* 0x0000001408147c2b */ /* 0x040fe40008000814 */
[----:B------:R-:W-:-:S02]  /*02f0*/  DFMA R4, R8, UR22, R10 ;  /* 0x0000001608047c2b */ /* 0x000fc4000800000a */
[----:B------:R-:W-:Y:S02]  /*0300*/  DADD R8, R22, R16 ;  /* 0x0000000016087229 */ /* 0x000fe40000000010 */
[----:B------:R-:W-:Y:S02]  /*0310*/  DADD R10, R24, R18 ;  /* 0x00000000180a7229 */ /* 0x000fe40000000012 */
[----:B------:R-:W-:Y:S02]  /*0320*/  DADD R20, R14, R20 ;  /* 0x000000000e147229 */ /* 0x000fe40000000014 */
[----:B------:R-:W-:-:S03]  /*0330*/  DADD R22, R6, R4 ;  /* 0x0000000006167229 */ /* 0x000fc60000000004 */
[----:B------:R-:W-:Y:S04]  /*0340*/  STG.E.128 desc[UR6][R2.64], R8 ;  /* 0x0000000802007986 */ /* 0x000fe8000c101d06 */
[----:B------:R-:W-:Y:S01]  /*0350*/  STG.E.128 desc[UR6][R12.64], R20 ;  /* 0x000000140c007986 */ /* 0x000fe2000c101d06 */
[----:B------:R-:W-:Y:S05]  /*0360*/  EXIT ;  /* 0x000000000000794d */ /* 0x000fea0003800000 */
.L_x_0:
        /* <DEDUP_REMOVED lines=27> */
.L_x_1:
[----:B------:R-:W-:-:S00]  /*0520*/  BRA `(.L_x_1) ;  /* 0xfffffffc00fc7947 */ /* 0x000fc0000383ffff */
[----:B------:R-:W-:-:S00]  /*0530*/  NOP ;  /* 0x0000000000007918 */ /* 0x000fc00000000000 */
        /* <DEDUP_REMOVED lines=12> */
.L_x_2:


//--------------------- .nv.shared.reserved.0     --------------------------
	.section	.nv.shared.reserved.0,"aw",@nobits
	.weak		__nv_reservedSMEM_offset_0_alias
	.size		__nv_reservedSMEM_offset_0_alias, 0, 64
	.other		__nv_reservedSMEM_offset_0_alias,@"STO_CUDA_RESERVED_SHARED STV_DEFAULT"
__nv_reservedSMEM_offset_0_alias:
	.zero		0
	.zero		64


//--------------------- .nv.constant0.controlled_u_kernel --------------------------
	.section	.nv.constant0.controlled_u_kernel,"a",@progbits
	.sectionflags	@""
	.align	4
.nv.constant0.controlled_u_kernel:
	.zero		992


//--------------------- SYMBOLS --------------------------

	.type		.nv.reservedSmem.offset0,@object
	.size		.nv.reservedSmem.offset0,0x4
